//
// Generated by NVIDIA NVVM Compiler
//
// Compiler Build ID: CL-36424714
// Cuda compilation tools, release 13.0, V13.0.88
// Based on NVVM 20.0.0
//

.version 9.0
.target sm_100
.address_size 64

	// .globl	_Z21vector_add_gridstridePKfS0_Pfi

.visible .entry _Z21vector_add_gridstridePKfS0_Pfi(
	.param .u64 .ptr .align 1 _Z21vector_add_gridstridePKfS0_Pfi_param_0,
	.param .u64 .ptr .align 1 _Z21vector_add_gridstridePKfS0_Pfi_param_1,
	.param .u64 .ptr .align 1 _Z21vector_add_gridstridePKfS0_Pfi_param_2,
	.param .u32 _Z21vector_add_gridstridePKfS0_Pfi_param_3
)
{
	.reg .pred 	%p<3>;
	.reg .b32 	%r<11>;
	.reg .b32 	%f<4>;
	.reg .b64 	%rd<11>;

	ld.param.u64 	%rd4, [_Z21vector_add_gridstridePKfS0_Pfi_param_0];
	ld.param.u64 	%rd5, [_Z21vector_add_gridstridePKfS0_Pfi_param_1];
	ld.param.u64 	%rd6, [_Z21vector_add_gridstridePKfS0_Pfi_param_2];
	ld.param.u32 	%r6, [_Z21vector_add_gridstridePKfS0_Pfi_param_3];
	mov.u32 	%r7, %ctaid.x;
	mov.u32 	%r1, %ntid.x;
	mov.u32 	%r8, %tid.x;
	mad.lo.s32 	%r10, %r7, %r1, %r8;
	setp.ge.s32 	%p1, %r10, %r6;
	@%p1 bra 	$L__BB0_3;
	mov.u32 	%r9, %nctaid.x;
	mul.lo.s32 	%r3, %r1, %r9;
	cvta.to.global.u64 	%rd1, %rd4;
	cvta.to.global.u64 	%rd2, %rd5;
	cvta.to.global.u64 	%rd3, %rd6;
$L__BB0_2:
	mul.wide.s32 	%rd7, %r10, 4;
	add.s64 	%rd8, %rd1, %rd7;
	ld.global.f32 	%f1, [%rd8];
	add.s64 	%rd9, %rd2, %rd7;
	ld.global.f32 	%f2, [%rd9];
	add.f32 	%f3, %f1, %f2;
	add.s64 	%rd10, %rd3, %rd7;
	st.global.f32 	[%rd10], %f3;
	add.s32 	%r10, %r10, %r3;
	setp.lt.s32 	%p2, %r10, %r6;
	@%p2 bra 	$L__BB0_2;
$L__BB0_3:
	ret;

}


// ===== COMPILED SASS (sm_100) =====

	.target	sm_100

	.elftype	@"ET_EXEC"


//--------------------- .note.nv.tkinfo           --------------------------
	.section	.note.nv.tkinfo,"",@"SHT_NOTE"
	.sectionflags	@"SHF_NOTE_NV_TKINFO"
	.tkinfo
        /*0018*/ 	.word	0x00000002
        /*0030*/ 	.string	""
        /*0030*/ 	.string	"ptxas"
        /*0030*/ 	.string	"Cuda compilation tools, release 13.0, V13.0.88"
        /*0030*/ 	.string	"Build cuda_13.0.r13.0/compiler.36424714_0"
        /*0030*/ 	.string	"-arch sm_100 -m 64 "



//--------------------- .note.nv.cuinfo           --------------------------
	.section	.note.nv.cuinfo,"",@"SHT_NOTE"
	.sectionflags	@"SHF_NOTE_NV_CUINFO"
        /*0018*/ 	.short	0x0002
        /*001a*/ 	.short	0x0064
        /*001c*/ 	.short	0x0082
	.zero		2


//--------------------- .nv.info                  --------------------------
	.section	.nv.info,"",@"SHT_CUDA_INFO"
	.align	4


	//----- nvinfo : EIATTR_REGCOUNT
	.align		4
        /*0000*/ 	.byte	0x04, 0x2f
        /*0002*/ 	.short	(.L_1 - .L_0)
	.align		4
.L_0:
        /*0004*/ 	.word	index@(_Z21vector_add_gridstridePKfS0_Pfi)
        /*0008*/ 	.word	0x00000014


	//----- nvinfo : EIATTR_FRAME_SIZE
	.align		4
.L_1:
        /*000c*/ 	.byte	0x04, 0x11
        /*000e*/ 	.short	(.L_3 - .L_2)
	.align		4
.L_2:
        /*0010*/ 	.word	index@(_Z21vector_add_gridstridePKfS0_Pfi)
        /*0014*/ 	.word	0x00000000


	//----- nvinfo : EIATTR_MIN_STACK_SIZE
	.align		4
.L_3:
        /*0018*/ 	.byte	0x04, 0x12
        /*001a*/ 	.short	(.L_5 - .L_4)
	.align		4
.L_4:
        /*001c*/ 	.word	index@(_Z21vector_add_gridstridePKfS0_Pfi)
        /*0020*/ 	.word	0x00000000
.L_5:


//--------------------- .nv.compat                --------------------------
	.section	.nv.compat,"",@"SHT_CUDA_COMPAT_INFO"
	.align	4
        /*0000*/ 	.byte	0x02, 0x09, 0x00, 0x00, 0x02, 0x02, 0x01, 0x00, 0x02, 0x05, 0x05, 0x00, 0x03, 0x07, 0x01, 0x01
        /*0010*/ 	.byte	0x02, 0x03, 0x00, 0x00, 0x02, 0x06, 0x01, 0x00, 0x04, 0x0b, 0x08, 0x00, 0x09, 0x00, 0x00, 0x00
        /*0020*/ 	.byte	0x00, 0x00, 0x00, 0x00


//--------------------- .nv.info._Z21vector_add_gridstridePKfS0_Pfi --------------------------
	.section	.nv.info._Z21vector_add_gridstridePKfS0_Pfi,"",@"SHT_CUDA_INFO"
	.sectionflags	@""
	.align	4


	//----- nvinfo : EIATTR_CUDA_API_VERSION
	.align		4
        /*0000*/ 	.byte	0x04, 0x37
        /*0002*/ 	.short	(.L_7 - .L_6)
.L_6:
        /*0004*/ 	.word	0x00000082


	//----- nvinfo : EIATTR_KPARAM_INFO
	.align		4
.L_7:
        /*0008*/ 	.byte	0x04, 0x17
        /*000a*/ 	.short	(.L_9 - .L_8)
.L_8:
        /*000c*/ 	.word	0x00000000
        /*0010*/ 	.short	0x0003
        /*0012*/ 	.short	0x0018
        /*0014*/ 	.byte	0x00, 0xf0, 0x11, 0x00


	//----- nvinfo : EIATTR_KPARAM_INFO
	.align		4
.L_9:
        /*0018*/ 	.byte	0x04, 0x17
        /*001a*/ 	.short	(.L_11 - .L_10)
.L_10:
        /*001c*/ 	.word	0x00000000
        /*0020*/ 	.short	0x0002
        /*0022*/ 	.short	0x0010
        /*0024*/ 	.byte	0x00, 0xf5, 0x21, 0x00


	//----- nvinfo : EIATTR_KPARAM_INFO
	.align		4
.L_11:
        /*0028*/ 	.byte	0x04, 0x17
        /*002a*/ 	.short	(.L_13 - .L_12)
.L_12:
        /*002c*/ 	.word	0x00000000
        /*0030*/ 	.short	0x0001
        /*0032*/ 	.short	0x0008
        /*0034*/ 	.byte	0x00, 0xf5, 0x21, 0x00


	//----- nvinfo : EIATTR_KPARAM_INFO
	.align		4
.L_13:
        /*0038*/ 	.byte	0x04, 0x17
        /*003a*/ 	.short	(.L_15 - .L_14)
.L_14:
        /*003c*/ 	.word	0x00000000
        /*0040*/ 	.short	0x0000
        /*0042*/ 	.short	0x0000
        /*0044*/ 	.byte	0x00, 0xf5, 0x21, 0x00


	//----- nvinfo : EIATTR_SPARSE_MMA_MASK
	.align		4
.L_15:
        /*0048*/ 	.byte	0x03, 0x50
        /*004a*/ 	.short	0x0000


	//----- nvinfo : EIATTR_MAXREG_COUNT
	.align		4
        /*004c*/ 	.byte	0x03, 0x1b
        /*004e*/ 	.short	0x00ff


	//----- nvinfo : EIATTR_MERCURY_ISA_VERSION
	.align		4
        /*0050*/ 	.byte	0x03, 0x5f
        /*0052*/ 	.short	0x0101


	//----- nvinfo : EIATTR_VRC_CTA_INIT_COUNT
	.align		4
        /*0054*/ 	.byte	0x02, 0x4a
	.zero		1
	.zero		1


	//----- nvinfo : EIATTR_EXIT_INSTR_OFFSETS
	.align		4
        /*0058*/ 	.byte	0x04, 0x1c
        /*005a*/ 	.short	(.L_17 - .L_16)


	//   ....[0]....
.L_16:
        /*005c*/ 	.word	0x00000070


	//   ....[1]....
        /*0060*/ 	.word	0x00000180


	//----- nvinfo : EIATTR_CRS_STACK_SIZE
	.align		4
.L_17:
        /*0064*/ 	.byte	0x04, 0x1e
        /*0066*/ 	.short	(.L_19 - .L_18)
.L_18:
        /*0068*/ 	.word	0x00000000


	//----- nvinfo : EIATTR_CBANK_PARAM_SIZE
	.align		4
.L_19:
        /*006c*/ 	.byte	0x03, 0x19
        /*006e*/ 	.short	0x001c


	//----- nvinfo : EIATTR_PARAM_CBANK
	.align		4
        /*0070*/ 	.byte	0x04, 0x0a
        /*0072*/ 	.short	(.L_21 - .L_20)
	.align		4
.L_20:
        /*0074*/ 	.word	index@(.nv.constant0._Z21vector_add_gridstridePKfS0_Pfi)
        /*0078*/ 	.short	0x0380
        /*007a*/ 	.short	0x001c


	//----- nvinfo : EIATTR_SW_WAR
	.align		4
.L_21:
        /*007c*/ 	.byte	0x04, 0x36
        /*007e*/ 	.short	(.L_23 - .L_22)
.L_22:
        /*0080*/ 	.word	0x00000008
.L_23:


//--------------------- .nv.callgraph             --------------------------
	.section	.nv.callgraph,"",@"SHT_CUDA_CALLGRAPH"
	.align	4
	.sectionentsize	8
	.align		4
        /*0000*/ 	.word	0x00000000
	.align		4
        /*0004*/ 	.word	0xffffffff
	.align		4
        /*0008*/ 	.word	0x00000000
	.align		4
        /*000c*/ 	.word	0xfffffffe
	.align		4
        /*0010*/ 	.word	0x00000000
	.align		4
        /*0014*/ 	.word	0xfffffffd
	.align		4
        /*0018*/ 	.word	0x00000000
	.align		4
        /*001c*/ 	.word	0xfffffffc


//--------------------- .text._Z21vector_add_gridstridePKfS0_Pfi --------------------------
	.section	.text._Z21vector_add_gridstridePKfS0_Pfi,"ax",@progbits
	.align	128
        .global         _Z21vector_add_gridstridePKfS0_Pfi
        .type           _Z21vector_add_gridstridePKfS0_Pfi,@function
        .size           _Z21vector_add_gridstridePKfS0_Pfi,(.L_x_2 - _Z21vector_add_gridstridePKfS0_Pfi)
        .other          _Z21vector_add_gridstridePKfS0_Pfi,@"STO_CUDA_ENTRY STV_DEFAULT"
_Z21vector_add_gridstridePKfS0_Pfi:
.text._Z21vector_add_gridstridePKfS0_Pfi:
[----:B------:R-:W-:Y:S01]  /*0000*/  LDC R1, c[0x0][0x37c] ;  /* 0x0000df00ff017b82 */ /* 0x000fe20000000800 */
[----:B------:R-:W0:Y:S07]  /*0010*/  S2R R0, SR_TID.X ;  /* 0x0000000000007919 */ /* 0x000e2e0000002100 */
[----:B------:R-:W0:Y:S01]  /*0020*/  S2UR UR4, SR_CTAID.X ;  /* 0x00000000000479c3 */ /* 0x000e220000002500 */
[----:B------:R-:W1:Y:S07]  /*0030*/  LDCU UR5, c[0x0][0x398] ;  /* 0x00007300ff0577ac */ /* 0x000e6e0008000800 */
[----:B------:R-:W0:Y:S02]  /*0040*/  LDC R15, c[0x0][0x360] ;  /* 0x0000d800ff0f7b82 */ /* 0x000e240000000800 */
[----:B0-----:R-:W-:-:S05]  /*0050*/  IMAD R0, R15, UR4, R0 ;  /* 0x000000040f007c24 */ /* 0x001fca000f8e0200 */
[----:B-1----:R-:W-:-:S13]  /*0060*/  ISETP.GE.AND P0, PT, R0, UR5, PT ;  /* 0x0000000500007c0c */ /* 0x002fda000bf06270 */
[----:B------:R-:W-:Y:S05]  /*0070*/  @P0 EXIT ;  /* 0x000000000000094d */ /* 0x000fea0003800000 */
[----:B------:R-:W0:Y:S01]  /*0080*/  LDC.64 R12, c[0x0][0x390] ;  /* 0x0000e400ff0c7b82 */ /* 0x000e220000000a00 */
[----:B------:R-:W1:Y:S01]  /*0090*/  LDCU UR4, c[0x0][0x370] ;  /* 0x00006e00ff0477ac */ /* 0x000e620008000800 */
[----:B------:R-:W2:Y:S06]  /*00a0*/  LDCU.64 UR6, c[0x0][0x358] ;  /* 0x00006b00ff0677ac */ /* 0x000eac0008000a00 */
[----:B------:R-:W3:Y:S08]  /*00b0*/  LDC.64 R8, c[0x0][0x380] ;  /* 0x0000e000ff087b82 */ /* 0x000ef00000000a00 */
[----:B------:R-:W4:Y:S01]  /*00c0*/  LDC.64 R10, c[0x0][0x388] ;  /* 0x0000e200ff0a7b82 */ /* 0x000f220000000a00 */
[----:B-1----:R-:W-:-:S07]  /*00d0*/  IMAD R15, R15, UR4, RZ ;  /* 0x000000040f0f7c24 */ /* 0x002fce000f8e02ff */
.L_x_0:
[----:B---3--:R-:W-:-:S04]  /*00e0*/  IMAD.WIDE R2, R0, 0x4, R8 ;  /* 0x0000000400027825 */ /* 0x008fc800078e0208 */
[C---:B----4-:R-:W-:Y:S02]  /*00f0*/  IMAD.WIDE R4, R0.reuse, 0x4, R10 ;  /* 0x0000000400047825 */ /* 0x050fe400078e020a */
[----:B--2---:R-:W2:Y:S04]  /*0100*/  LDG.E R2, desc[UR6][R2.64] ;  /* 0x0000000602027981 */ /* 0x004ea8000c1e1900 */
[----:B------:R-:W2:Y:S01]  /*0110*/  LDG.E R5, desc[UR6][R4.64] ;  /* 0x0000000604057981 */ /* 0x000ea2000c1e1900 */
[----:B01----:R-:W-:Y:S01]  /*0120*/  IMAD.WIDE R6, R0, 0x4, R12 ;  /* 0x0000000400067825 */ /* 0x003fe200078e020c */
[----:B------:R-:W-:-:S04]  /*0130*/  IADD3 R0, PT, PT, R15, R0, RZ ;  /* 0x000000000f007210 */ /* 0x000fc80007ffe0ff */
[----:B------:R-:W-:Y:S01]  /*0140*/  ISETP.GE.AND P0, PT, R0, UR5, PT ;  /* 0x0000000500007c0c */ /* 0x000fe2000bf06270 */
[----:B--2---:R-:W-:-:S05]  /*0150*/  FADD R17, R2, R5 ;  /* 0x0000000502117221 */ /* 0x004fca0000000000 */
[----:B------:R1:W-:Y:S07]  /*0160*/  STG.E desc[UR6][R6.64], R17 ;  /* 0x0000001106007986 */ /* 0x0003ee000c101906 */
[----:B------:R-:W-:Y:S05]  /*0170*/  @!P0 BRA `(.L_x_0) ;  /* 0xfffffffc00d88947 */ /* 0x000fea000383ffff */
[----:B------:R-:W-:Y:S05]  /*0180*/  EXIT ;  /* 0x000000000000794d */ /* 0x000fea0003800000 */
.L_x_1:
[----:B------:R-:W-:-:S00]  /*0190*/  BRA `(.L_x_1) ;  /* 0xfffffffc00fc7947 */ /* 0x000fc0000383ffff */
[----:B------:R-:W-:-:S00]  /*01a0*/  NOP ;  /* 0x0000000000007918 */ /* 0x000fc00000000000 */
        /* <DEDUP_REMOVED lines=13> */
.L_x_2:


//--------------------- .nv.shared.reserved.0     --------------------------
	.section	.nv.shared.reserved.0,"aw",@nobits
	.weak		__nv_reservedSMEM_offset_0_alias
	.size		__nv_reservedSMEM_offset_0_alias, 0, 64
	.other		__nv_reservedSMEM_offset_0_alias,@"STO_CUDA_RESERVED_SHARED STV_DEFAULT"
__nv_reservedSMEM_offset_0_alias:
	.zero		0
	.zero		64


//--------------------- .nv.constant0._Z21vector_add_gridstridePKfS0_Pfi --------------------------
	.section	.nv.constant0._Z21vector_add_gridstridePKfS0_Pfi,"a",@progbits
	.sectionflags	@""
	.align	4
.nv.constant0._Z21vector_add_gridstridePKfS0_Pfi:
	.zero		924


//--------------------- SYMBOLS --------------------------

	.type		.nv.reservedSmem.offset0,@object
	.size		.nv.reservedSmem.offset0,0x4
